//
// Generated by NVIDIA NVVM Compiler
//
// Compiler Build ID: CL-36424714
// Cuda compilation tools, release 13.0, V13.0.88
// Based on NVVM 20.0.0
//

.version 9.0
.target sm_100
.address_size 64

	// .globl	_Z10foo_kernelPfS_j
.extern .func  (.param .b32 func_retval0) vprintf
(
	.param .b64 vprintf_param_0,
	.param .b64 vprintf_param_1
)
;
.global .align 1 .b8 $str[4] = {37, 102, 10};

.visible .entry _Z10foo_kernelPfS_j(
	.param .u64 .ptr .align 1 _Z10foo_kernelPfS_j_param_0,
	.param .u64 .ptr .align 1 _Z10foo_kernelPfS_j_param_1,
	.param .u32 _Z10foo_kernelPfS_j_param_2
)
{
	.local .align 8 .b8 	__local_depot0[8];
	.reg .b64 	%SP;
	.reg .b64 	%SPL;
	.reg .pred 	%p<2>;
	.reg .b32 	%r<8>;
	.reg .b32 	%f<3>;
	.reg .b64 	%rd<12>;

	mov.u64 	%SPL, __local_depot0;
	cvta.local.u64 	%SP, %SPL;
	ld.param.u64 	%rd1, [_Z10foo_kernelPfS_j_param_0];
	ld.param.u64 	%rd2, [_Z10foo_kernelPfS_j_param_1];
	ld.param.u32 	%r2, [_Z10foo_kernelPfS_j_param_2];
	mov.u32 	%r3, %ctaid.x;
	mov.u32 	%r4, %ntid.x;
	mov.u32 	%r5, %tid.x;
	mad.lo.s32 	%r1, %r3, %r4, %r5;
	setp.ge.u32 	%p1, %r1, %r2;
	@%p1 bra 	$L__BB0_2;
	cvta.to.global.u64 	%rd3, %rd1;
	cvta.to.global.u64 	%rd4, %rd2;
	mul.wide.u32 	%rd5, %r1, 4;
	add.s64 	%rd6, %rd3, %rd5;
	ld.global.f32 	%f1, [%rd6];
	fma.rn.f32 	%f2, %f1, 0f402CCCCD, 0fC089999A;
	add.s64 	%rd7, %rd4, %rd5;
	st.global.f32 	[%rd7], %f2;
$L__BB0_2:
	add.u64 	%rd8, %SP, 0;
	add.u64 	%rd9, %SPL, 0;
	st.local.u64 	[%rd9], %rd2;
	mov.u64 	%rd10, $str;
	cvta.global.u64 	%rd11, %rd10;
	{ // callseq 0, 0
	.param .b64 param0;
	st.param.b64 	[param0], %rd11;
	.param .b64 param1;
	st.param.b64 	[param1], %rd8;
	.param .b32 retval0;
	call.uni (retval0), 
	vprintf, 
	(
	param0, 
	param1
	);
	ld.param.b32 	%r6, [retval0];
	} // callseq 0
	bar.sync 	0;
	ret;

}


// ===== COMPILED SASS (sm_100) =====

	.target	sm_100

	.elftype	@"ET_EXEC"


//--------------------- .note.nv.tkinfo           --------------------------
	.section	.note.nv.tkinfo,"",@"SHT_NOTE"
	.sectionflags	@"SHF_NOTE_NV_TKINFO"
	.tkinfo
        /*0018*/ 	.word	0x00000002
        /*0030*/ 	.string	""
        /*0030*/ 	.string	"ptxas"
        /*0030*/ 	.string	"Cuda compilation tools, release 13.0, V13.0.88"
        /*0030*/ 	.string	"Build cuda_13.0.r13.0/compiler.36424714_0"
        /*0030*/ 	.string	"-arch sm_100 -m 64 "



//--------------------- .note.nv.cuinfo           --------------------------
	.section	.note.nv.cuinfo,"",@"SHT_NOTE"
	.sectionflags	@"SHF_NOTE_NV_CUINFO"
        /*0018*/ 	.short	0x0002
        /*001a*/ 	.short	0x0064
        /*001c*/ 	.short	0x0082
	.zero		2


//--------------------- .nv.info                  --------------------------
	.section	.nv.info,"",@"SHT_CUDA_INFO"
	.align	4


	//----- nvinfo : EIATTR_REGCOUNT
	.align		4
        /*0000*/ 	.byte	0x04, 0x2f
        /*0002*/ 	.short	(.L_2 - .L_1)
	.align		4
.L_1:
        /*0004*/ 	.word	index@(_Z10foo_kernelPfS_j)
        /*0008*/ 	.word	0x00000018


	//----- nvinfo : EIATTR_FRAME_SIZE
	.align		4
.L_2:
        /*000c*/ 	.byte	0x04, 0x11
        /*000e*/ 	.short	(.L_4 - .L_3)
	.align		4
.L_3:
        /*0010*/ 	.word	index@(_Z10foo_kernelPfS_j)
        /*0014*/ 	.word	0x00000008


	//----- nvinfo : EIATTR_MIN_STACK_SIZE
	.align		4
.L_4:
        /*0018*/ 	.byte	0x04, 0x12
        /*001a*/ 	.short	(.L_6 - .L_5)
	.align		4
.L_5:
        /*001c*/ 	.word	index@(_Z10foo_kernelPfS_j)
        /*0020*/ 	.word	0x00000008
.L_6:


//--------------------- .nv.compat                --------------------------
	.section	.nv.compat,"",@"SHT_CUDA_COMPAT_INFO"
	.align	4
        /*0000*/ 	.byte	0x02, 0x09, 0x00, 0x00, 0x02, 0x02, 0x01, 0x00, 0x02, 0x05, 0x05, 0x00, 0x03, 0x07, 0x01, 0x01
        /*0010*/ 	.byte	0x02, 0x03, 0x00, 0x00, 0x02, 0x06, 0x01, 0x00, 0x04, 0x0b, 0x08, 0x00, 0x09, 0x00, 0x00, 0x00
        /*0020*/ 	.byte	0x00, 0x00, 0x00, 0x00


//--------------------- .nv.info._Z10foo_kernelPfS_j --------------------------
	.section	.nv.info._Z10foo_kernelPfS_j,"",@"SHT_CUDA_INFO"
	.sectionflags	@""
	.align	4


	//----- nvinfo : EIATTR_CUDA_API_VERSION
	.align		4
        /*0000*/ 	.byte	0x04, 0x37
        /*0002*/ 	.short	(.L_8 - .L_7)
.L_7:
        /*0004*/ 	.word	0x00000082


	//----- nvinfo : EIATTR_KPARAM_INFO
	.align		4
.L_8:
        /*0008*/ 	.byte	0x04, 0x17
        /*000a*/ 	.short	(.L_10 - .L_9)
.L_9:
        /*000c*/ 	.word	0x00000000
        /*0010*/ 	.short	0x0002
        /*0012*/ 	.short	0x0010
        /*0014*/ 	.byte	0x00, 0xf0, 0x11, 0x00


	//----- nvinfo : EIATTR_KPARAM_INFO
	.align		4
.L_10:
        /*0018*/ 	.byte	0x04, 0x17
        /*001a*/ 	.short	(.L_12 - .L_11)
.L_11:
        /*001c*/ 	.word	0x00000000
        /*0020*/ 	.short	0x0001
        /*0022*/ 	.short	0x0008
        /*0024*/ 	.byte	0x00, 0xf5, 0x21, 0x00


	//----- nvinfo : EIATTR_KPARAM_INFO
	.align		4
.L_12:
        /*0028*/ 	.byte	0x04, 0x17
        /*002a*/ 	.short	(.L_14 - .L_13)
.L_13:
        /*002c*/ 	.word	0x00000000
        /*0030*/ 	.short	0x0000
        /*0032*/ 	.short	0x0000
        /*0034*/ 	.byte	0x00, 0xf5, 0x21, 0x00


	//----- nvinfo : EIATTR_SPARSE_MMA_MASK
	.align		4
.L_14:
        /*0038*/ 	.byte	0x03, 0x50
        /*003a*/ 	.short	0x0000


	//----- nvinfo : EIATTR_MAXREG_COUNT
	.align		4
        /*003c*/ 	.byte	0x03, 0x1b
        /*003e*/ 	.short	0x00ff


	//----- nvinfo : EIATTR_NUM_BARRIERS
	.align		4
        /*0040*/ 	.byte	0x02, 0x4c
        /*0042*/ 	.byte	0x01
	.zero		1


	//----- nvinfo : EIATTR_EXTERNS
	.align		4
        /*0044*/ 	.byte	0x04, 0x0f
        /*0046*/ 	.short	(.L_16 - .L_15)


	//   ....[0]....
	.align		4
.L_15:
        /*0048*/ 	.word	index@(vprintf)


	//----- nvinfo : EIATTR_MERCURY_ISA_VERSION
	.align		4
.L_16:
        /*004c*/ 	.byte	0x03, 0x5f
        /*004e*/ 	.short	0x0101


	//----- nvinfo : EIATTR_VRC_CTA_INIT_COUNT
	.align		4
        /*0050*/ 	.byte	0x02, 0x4a
	.zero		1
	.zero		1


	//----- nvinfo : EIATTR_SYSCALL_OFFSETS
	.align		4
        /*0054*/ 	.byte	0x04, 0x46
        /*0056*/ 	.short	(.L_18 - .L_17)


	//   ....[0]....
.L_17:
        /*0058*/ 	.word	0x000001d0


	//----- nvinfo : EIATTR_EXIT_INSTR_OFFSETS
	.align		4
.L_18:
        /*005c*/ 	.byte	0x04, 0x1c
        /*005e*/ 	.short	(.L_20 - .L_19)


	//   ....[0]....
.L_19:
        /*0060*/ 	.word	0x00000200


	//----- nvinfo : EIATTR_CBANK_PARAM_SIZE
	.align		4
.L_20:
        /*0064*/ 	.byte	0x03, 0x19
        /*0066*/ 	.short	0x0014


	//----- nvinfo : EIATTR_PARAM_CBANK
	.align		4
        /*0068*/ 	.byte	0x04, 0x0a
        /*006a*/ 	.short	(.L_22 - .L_21)
	.align		4
.L_21:
        /*006c*/ 	.word	index@(.nv.constant0._Z10foo_kernelPfS_j)
        /*0070*/ 	.short	0x0380
        /*0072*/ 	.short	0x0014


	//----- nvinfo : EIATTR_SW_WAR
	.align		4
.L_22:
        /*0074*/ 	.byte	0x04, 0x36
        /*0076*/ 	.short	(.L_24 - .L_23)
.L_23:
        /*0078*/ 	.word	0x00000008
.L_24:


//--------------------- .nv.callgraph             --------------------------
	.section	.nv.callgraph,"",@"SHT_CUDA_CALLGRAPH"
	.align	4
	.sectionentsize	8
	.align		4
        /*0000*/ 	.word	0x00000000
	.align		4
        /*0004*/ 	.word	0xffffffff
	.align		4
        /*0008*/ 	.word	index@(_Z10foo_kernelPfS_j)
	.align		4
        /*000c*/ 	.word	index@(vprintf)
	.align		4
        /*0010*/ 	.word	0x00000000
	.align		4
        /*0014*/ 	.word	0xfffffffe
	.align		4
        /*0018*/ 	.word	0x00000000
	.align		4
        /*001c*/ 	.word	0xfffffffd
	.align		4
        /*0020*/ 	.word	0x00000000
	.align		4
        /*0024*/ 	.word	0xfffffffc


//--------------------- .nv.constant4             --------------------------
	.section	.nv.constant4,"a",@progbits
	.align	8
	.align		8
.nv.constant4:
        /*0000*/ 	.dword	vprintf
	.align		8
        /*0008*/ 	.dword	$str


//--------------------- .text._Z10foo_kernelPfS_j --------------------------
	.section	.text._Z10foo_kernelPfS_j,"ax",@progbits
	.align	128
        .global         _Z10foo_kernelPfS_j
        .type           _Z10foo_kernelPfS_j,@function
        .size           _Z10foo_kernelPfS_j,(.L_x_2 - _Z10foo_kernelPfS_j)
        .other          _Z10foo_kernelPfS_j,@"STO_CUDA_ENTRY STV_DEFAULT"
_Z10foo_kernelPfS_j:
.text._Z10foo_kernelPfS_j:
[----:B------:R-:W0:Y:S01]  /*0000*/  LDC R1, c[0x0][0x37c] ;  /* 0x0000df00ff017b82 */ /* 0x000e220000000800 */
[----:B------:R-:W1:Y:S01]  /*0010*/  S2R R0, SR_TID.X ;  /* 0x0000000000007919 */ /* 0x000e620000002100 */
[----:B------:R-:W2:Y:S06]  /*0020*/  LDCU UR7, c[0x0][0x2fc] ;  /* 0x00005f80ff0777ac */ /* 0x000eac0008000800 */
[----:B------:R-:W1:Y:S01]  /*0030*/  S2UR UR4, SR_CTAID.X ;  /* 0x00000000000479c3 */ /* 0x000e620000002500 */
[----:B0-----:R-:W-:Y:S01]  /*0040*/  IADD3 R1, PT, PT, R1, -0x8, RZ ;  /* 0xfffffff801017810 */ /* 0x001fe20007ffe0ff */
[----:B------:R-:W0:Y:S06]  /*0050*/  LDCU UR6, c[0x0][0x390] ;  /* 0x00007200ff0677ac */ /* 0x000e2c0008000800 */
[----:B------:R-:W3:Y:S08]  /*0060*/  LDC.64 R4, c[0x0][0x380] ;  /* 0x0000e000ff047b82 */ /* 0x000ef00000000a00 */
[----:B------:R-:W4:Y:S08]  /*0070*/  LDC.64 R10, c[0x0][0x388] ;  /* 0x0000e200ff0a7b82 */ /* 0x000f300000000a00 */
[----:B------:R-:W5:Y:S01]  /*0080*/  LDC.64 R2, c[0x0][0x388] ;  /* 0x0000e200ff027b82 */ /* 0x000f620000000a00 */
[----:B------:R-:W-:Y:S01]  /*0090*/  MOV R8, 0x0 ;  /* 0x0000000000087802 */ /* 0x000fe20000000f00 */
[----:B------:R-:W2:Y:S06]  /*00a0*/  LDCU.64 UR8, c[0x4][0x8] ;  /* 0x01000100ff0877ac */ /* 0x000eac0008000a00 */
[----:B------:R-:W1:Y:S02]  /*00b0*/  LDC R7, c[0x0][0x360] ;  /* 0x0000d800ff077b82 */ /* 0x000e640000000800 */
[----:B-1----:R-:W-:Y:S01]  /*00c0*/  IMAD R7, R7, UR4, R0 ;  /* 0x0000000407077c24 */ /* 0x002fe2000f8e0200 */
[----:B------:R-:W1:Y:S04]  /*00d0*/  LDCU.64 UR4, c[0x0][0x358] ;  /* 0x00006b00ff0477ac */ /* 0x000e680008000a00 */
[----:B0-----:R-:W-:-:S13]  /*00e0*/  ISETP.GE.U32.AND P0, PT, R7, UR6, PT ;  /* 0x0000000607007c0c */ /* 0x001fda000bf06070 */
[----:B---3--:R-:W-:-:S05]  /*00f0*/  @!P0 IMAD.WIDE.U32 R4, R7, 0x4, R4 ;  /* 0x0000000407048825 */ /* 0x008fca00078e0004 */
[----:B-1----:R2:W3:Y:S01]  /*0100*/  @!P0 LDG.E R0, desc[UR4][R4.64] ;  /* 0x0000000404008981 */ /* 0x0024e2000c1e1900 */
[----:B------:R-:W-:Y:S01]  /*0110*/  @!P0 MOV R9, 0x402ccccd ;  /* 0x402ccccd00098802 */ /* 0x000fe20000000f00 */
[----:B------:R-:W0:Y:S01]  /*0120*/  LDCU UR6, c[0x0][0x2f8] ;  /* 0x00005f00ff0677ac */ /* 0x000e220008000800 */
[----:B-----5:R-:W-:Y:S01]  /*0130*/  @!P0 IMAD.WIDE.U32 R2, R7, 0x4, R2 ;  /* 0x0000000407028825 */ /* 0x020fe200078e0002 */
[----:B----4-:R1:W-:Y:S03]  /*0140*/  STL.64 [R1], R10 ;  /* 0x0000000a01007387 */ /* 0x0103e60000100a00 */
[----:B--2---:R-:W-:Y:S01]  /*0150*/  IMAD.U32 R4, RZ, RZ, UR8 ;  /* 0x00000008ff047e24 */ /* 0x004fe2000f8e00ff */
[----:B------:R-:W-:Y:S01]  /*0160*/  MOV R5, UR9 ;  /* 0x0000000900057c02 */ /* 0x000fe20008000f00 */
[----:B---3--:R-:W-:Y:S02]  /*0170*/  @!P0 FFMA R0, R0, R9, -4.3000001907348632812 ;  /* 0xc089999a00008423 */ /* 0x008fe40000000009 */
[----:B------:R-:W2:Y:S03]  /*0180*/  LDC.64 R8, c[0x4][R8] ;  /* 0x0100000008087b82 */ /* 0x000ea60000000a00 */
[----:B------:R1:W-:Y:S01]  /*0190*/  @!P0 STG.E desc[UR4][R2.64], R0 ;  /* 0x0000000002008986 */ /* 0x0003e2000c101904 */
[----:B0-----:R-:W-:-:S05]  /*01a0*/  IADD3 R6, P0, PT, R1, UR6, RZ ;  /* 0x0000000601067c10 */ /* 0x001fca000ff1e0ff */
[----:B------:R-:W-:-:S08]  /*01b0*/  IMAD.X R7, RZ, RZ, UR7, P0 ;  /* 0x00000007ff077e24 */ /* 0x000fd000080e06ff */
[----:B------:R-:W-:-:S07]  /*01c0*/  LEPC R20, `(.L_x_0) ;  /* 0x000000001014794e */ /* 0x000fce0000000000 */
[----:B-12---:R-:W-:Y:S05]  /*01d0*/  CALL.ABS.NOINC R8 ;  /* 0x0000000008007343 */ /* 0x006fea0003c00000 */
.L_x_0:
[----:B------:R-:W-:Y:S05]  /*01e0*/  WARPSYNC.ALL ;  /* 0x0000000000007948 */ /* 0x000fea0003800000 */
[----:B------:R-:W-:Y:S06]  /*01f0*/  BAR.SYNC.DEFER_BLOCKING 0x0 ;  /* 0x0000000000007b1d */ /* 0x000fec0000010000 */
[----:B------:R-:W-:Y:S05]  /*0200*/  EXIT ;  /* 0x000000000000794d */ /* 0x000fea0003800000 */
.L_x_1:
[----:B------:R-:W-:-:S00]  /*0210*/  BRA `(.L_x_1) ;  /* 0xfffffffc00fc7947 */ /* 0x000fc0000383ffff */
[----:B------:R-:W-:-:S00]  /*0220*/  NOP ;  /* 0x0000000000007918 */ /* 0x000fc00000000000 */
        /* <DEDUP_REMOVED lines=13> */
.L_x_2:


//--------------------- .nv.global.init           --------------------------
	.section	.nv.global.init,"aw",@progbits
.nv.global.init:
	.type		$str,@object
	.size		$str,(.L_0 - $str)
$str:
        /*0000*/ 	.byte	0x25, 0x66, 0x0a, 0x00
.L_0:


//--------------------- .nv.shared.reserved.0     --------------------------
	.section	.nv.shared.reserved.0,"aw",@nobits
	.weak		__nv_reservedSMEM_offset_0_alias
	.size		__nv_reservedSMEM_offset_0_alias, 0, 64
	.other		__nv_reservedSMEM_offset_0_alias,@"STO_CUDA_RESERVED_SHARED STV_DEFAULT"
__nv_reservedSMEM_offset_0_alias:
	.zero		0
	.zero		64


//--------------------- .nv.constant0._Z10foo_kernelPfS_j --------------------------
	.section	.nv.constant0._Z10foo_kernelPfS_j,"a",@progbits
	.sectionflags	@""
	.align	4
.nv.constant0._Z10foo_kernelPfS_j:
	.zero		916


//--------------------- SYMBOLS --------------------------

	.type		.nv.reservedSmem.offset0,@object
	.size		.nv.reservedSmem.offset0,0x4
	.type		vprintf,@function
